//
// Generated by NVIDIA NVVM Compiler
//
// Compiler Build ID: CL-36424714
// Cuda compilation tools, release 13.0, V13.0.88
// Based on NVVM 20.0.0
//

.version 9.0
.target sm_100
.address_size 64

	// .globl	_Z10helloWorldv
.extern .func  (.param .b32 func_retval0) vprintf
(
	.param .b64 vprintf_param_0,
	.param .b64 vprintf_param_1
)
;
.global .align 1 .b8 $str[26] = {72, 111, 108, 97, 32, 77, 117, 110, 100, 111, 32, 100, 101, 115, 100, 101, 32, 108, 97, 32, 71, 80, 85, 33, 10};

.visible .entry _Z10helloWorldv()
{
	.reg .b32 	%r<3>;
	.reg .b64 	%rd<3>;

	mov.u64 	%rd1, $str;
	cvta.global.u64 	%rd2, %rd1;
	{ // callseq 0, 0
	.param .b64 param0;
	st.param.b64 	[param0], %rd2;
	.param .b64 param1;
	st.param.b64 	[param1], 0;
	.param .b32 retval0;
	call.uni (retval0), 
	vprintf, 
	(
	param0, 
	param1
	);
	ld.param.b32 	%r1, [retval0];
	} // callseq 0
	ret;

}


// ===== COMPILED SASS (sm_100) =====

	.target	sm_100

	.elftype	@"ET_EXEC"


//--------------------- .note.nv.tkinfo           --------------------------
	.section	.note.nv.tkinfo,"",@"SHT_NOTE"
	.sectionflags	@"SHF_NOTE_NV_TKINFO"
	.tkinfo
        /*0018*/ 	.word	0x00000002
        /*0030*/ 	.string	""
        /*0030*/ 	.string	"ptxas"
        /*0030*/ 	.string	"Cuda compilation tools, release 13.0, V13.0.88"
        /*0030*/ 	.string	"Build cuda_13.0.r13.0/compiler.36424714_0"
        /*0030*/ 	.string	"-arch sm_100 -m 64 "



//--------------------- .note.nv.cuinfo           --------------------------
	.section	.note.nv.cuinfo,"",@"SHT_NOTE"
	.sectionflags	@"SHF_NOTE_NV_CUINFO"
        /*0018*/ 	.short	0x0002
        /*001a*/ 	.short	0x0064
        /*001c*/ 	.short	0x0082
	.zero		2


//--------------------- .nv.info                  --------------------------
	.section	.nv.info,"",@"SHT_CUDA_INFO"
	.align	4


	//----- nvinfo : EIATTR_REGCOUNT
	.align		4
        /*0000*/ 	.byte	0x04, 0x2f
        /*0002*/ 	.short	(.L_2 - .L_1)
	.align		4
.L_1:
        /*0004*/ 	.word	index@(_Z10helloWorldv)
        /*0008*/ 	.word	0x00000018


	//----- nvinfo : EIATTR_FRAME_SIZE
	.align		4
.L_2:
        /*000c*/ 	.byte	0x04, 0x11
        /*000e*/ 	.short	(.L_4 - .L_3)
	.align		4
.L_3:
        /*0010*/ 	.word	index@(_Z10helloWorldv)
        /*0014*/ 	.word	0x00000000


	//----- nvinfo : EIATTR_MIN_STACK_SIZE
	.align		4
.L_4:
        /*0018*/ 	.byte	0x04, 0x12
        /*001a*/ 	.short	(.L_6 - .L_5)
	.align		4
.L_5:
        /*001c*/ 	.word	index@(_Z10helloWorldv)
        /*0020*/ 	.word	0x00000000
.L_6:


//--------------------- .nv.compat                --------------------------
	.section	.nv.compat,"",@"SHT_CUDA_COMPAT_INFO"
	.align	4
        /*0000*/ 	.byte	0x02, 0x09, 0x00, 0x00, 0x02, 0x02, 0x01, 0x00, 0x02, 0x05, 0x05, 0x00, 0x03, 0x07, 0x01, 0x01
        /*0010*/ 	.byte	0x02, 0x03, 0x00, 0x00, 0x02, 0x06, 0x01, 0x00, 0x04, 0x0b, 0x08, 0x00, 0x09, 0x00, 0x00, 0x00
        /*0020*/ 	.byte	0x00, 0x00, 0x00, 0x00


//--------------------- .nv.info._Z10helloWorldv  --------------------------
	.section	.nv.info._Z10helloWorldv,"",@"SHT_CUDA_INFO"
	.sectionflags	@""
	.align	4


	//----- nvinfo : EIATTR_CUDA_API_VERSION
	.align		4
        /*0000*/ 	.byte	0x04, 0x37
        /*0002*/ 	.short	(.L_8 - .L_7)
.L_7:
        /*0004*/ 	.word	0x00000082


	//----- nvinfo : EIATTR_SPARSE_MMA_MASK
	.align		4
.L_8:
        /*0008*/ 	.byte	0x03, 0x50
        /*000a*/ 	.short	0x0000


	//----- nvinfo : EIATTR_MAXREG_COUNT
	.align		4
        /*000c*/ 	.byte	0x03, 0x1b
        /*000e*/ 	.short	0x00ff


	//----- nvinfo : EIATTR_EXTERNS
	.align		4
        /*0010*/ 	.byte	0x04, 0x0f
        /*0012*/ 	.short	(.L_10 - .L_9)


	//   ....[0]....
	.align		4
.L_9:
        /*0014*/ 	.word	index@(vprintf)


	//----- nvinfo : EIATTR_MERCURY_ISA_VERSION
	.align		4
.L_10:
        /*0018*/ 	.byte	0x03, 0x5f
        /*001a*/ 	.short	0x0101


	//----- nvinfo : EIATTR_VRC_CTA_INIT_COUNT
	.align		4
        /*001c*/ 	.byte	0x02, 0x4a
	.zero		1
	.zero		1


	//----- nvinfo : EIATTR_SYSCALL_OFFSETS
	.align		4
        /*0020*/ 	.byte	0x04, 0x46
        /*0022*/ 	.short	(.L_12 - .L_11)


	//   ....[0]....
.L_11:
        /*0024*/ 	.word	0x00000080


	//----- nvinfo : EIATTR_EXIT_INSTR_OFFSETS
	.align		4
.L_12:
        /*0028*/ 	.byte	0x04, 0x1c
        /*002a*/ 	.short	(.L_14 - .L_13)


	//   ....[0]....
.L_13:
        /*002c*/ 	.word	0x00000090


	//----- nvinfo : EIATTR_SW_WAR
	.align		4
.L_14:
        /*0030*/ 	.byte	0x04, 0x36
        /*0032*/ 	.short	(.L_16 - .L_15)
.L_15:
        /*0034*/ 	.word	0x00000008
.L_16:


//--------------------- .nv.callgraph             --------------------------
	.section	.nv.callgraph,"",@"SHT_CUDA_CALLGRAPH"
	.align	4
	.sectionentsize	8
	.align		4
        /*0000*/ 	.word	0x00000000
	.align		4
        /*0004*/ 	.word	0xffffffff
	.align		4
        /*0008*/ 	.word	index@(_Z10helloWorldv)
	.align		4
        /*000c*/ 	.word	index@(vprintf)
	.align		4
        /*0010*/ 	.word	0x00000000
	.align		4
        /*0014*/ 	.word	0xfffffffe
	.align		4
        /*0018*/ 	.word	0x00000000
	.align		4
        /*001c*/ 	.word	0xfffffffd
	.align		4
        /*0020*/ 	.word	0x00000000
	.align		4
        /*0024*/ 	.word	0xfffffffc


//--------------------- .nv.constant4             --------------------------
	.section	.nv.constant4,"a",@progbits
	.align	8
	.align		8
.nv.constant4:
        /*0000*/ 	.dword	vprintf
	.align		8
        /*0008*/ 	.dword	$str


//--------------------- .text._Z10helloWorldv     --------------------------
	.section	.text._Z10helloWorldv,"ax",@progbits
	.align	128
        .global         _Z10helloWorldv
        .type           _Z10helloWorldv,@function
        .size           _Z10helloWorldv,(.L_x_2 - _Z10helloWorldv)
        .other          _Z10helloWorldv,@"STO_CUDA_ENTRY STV_DEFAULT"
_Z10helloWorldv:
.text._Z10helloWorldv:
[----:B------:R-:W0:Y:S01]  /*0000*/  LDC R1, c[0x0][0x37c] ;  /* 0x0000df00ff017b82 */ /* 0x000e220000000800 */
[----:B------:R-:W-:Y:S01]  /*0010*/  MOV R0, 0x0 ;  /* 0x0000000000007802 */ /* 0x000fe20000000f00 */
[----:B------:R-:W1:Y:S01]  /*0020*/  LDCU.64 UR4, c[0x4][0x8] ;  /* 0x01000100ff0477ac */ /* 0x000e620008000a00 */
[----:B------:R-:W-:-:S05]  /*0030*/  CS2R R6, SRZ ;  /* 0x0000000000067805 */ /* 0x000fca000001ff00 */
[----:B------:R2:W3:Y:S01]  /*0040*/  LDC.64 R2, c[0x4][R0] ;  /* 0x0100000000027b82 */ /* 0x0004e20000000a00 */
[----:B-1----:R-:W-:Y:S02]  /*0050*/  IMAD.U32 R4, RZ, RZ, UR4 ;  /* 0x00000004ff047e24 */ /* 0x002fe4000f8e00ff */
[----:B--2---:R-:W-:-:S07]  /*0060*/  IMAD.U32 R5, RZ, RZ, UR5 ;  /* 0x00000005ff057e24 */ /* 0x004fce000f8e00ff */
[----:B------:R-:W-:-:S07]  /*0070*/  LEPC R20, `(.L_x_0) ;  /* 0x000000001014794e */ /* 0x000fce0000000000 */
[----:B0--3--:R-:W-:Y:S05]  /*0080*/  CALL.ABS.NOINC R2 ;  /* 0x0000000002007343 */ /* 0x009fea0003c00000 */
.L_x_0:
[----:B------:R-:W-:Y:S05]  /*0090*/  EXIT ;  /* 0x000000000000794d */ /* 0x000fea0003800000 */
.L_x_1:
[----:B------:R-:W-:-:S00]  /*00a0*/  BRA `(.L_x_1) ;  /* 0xfffffffc00fc7947 */ /* 0x000fc0000383ffff */
[----:B------:R-:W-:-:S00]  /*00b0*/  NOP ;  /* 0x0000000000007918 */ /* 0x000fc00000000000 */
        /* <DEDUP_REMOVED lines=12> */
.L_x_2:


//--------------------- .nv.global.init           --------------------------
	.section	.nv.global.init,"aw",@progbits
.nv.global.init:
	.type		$str,@object
	.size		$str,(.L_0 - $str)
$str:
        /*0000*/ 	.byte	0x48, 0x6f, 0x6c, 0x61, 0x20, 0x4d, 0x75, 0x6e, 0x64, 0x6f, 0x20, 0x64, 0x65, 0x73, 0x64, 0x65
        /*0010*/ 	.byte	0x20, 0x6c, 0x61, 0x20, 0x47, 0x50, 0x55, 0x21, 0x0a, 0x00
.L_0:


//--------------------- .nv.shared.reserved.0     --------------------------
	.section	.nv.shared.reserved.0,"aw",@nobits
	.weak		__nv_reservedSMEM_offset_0_alias
	.size		__nv_reservedSMEM_offset_0_alias, 0, 64
	.other		__nv_reservedSMEM_offset_0_alias,@"STO_CUDA_RESERVED_SHARED STV_DEFAULT"
__nv_reservedSMEM_offset_0_alias:
	.zero		0
	.zero		64


//--------------------- .nv.constant0._Z10helloWorldv --------------------------
	.section	.nv.constant0._Z10helloWorldv,"a",@progbits
	.sectionflags	@""
	.align	4
.nv.constant0._Z10helloWorldv:
	.zero		896


//--------------------- SYMBOLS --------------------------

	.type		.nv.reservedSmem.offset0,@object
	.size		.nv.reservedSmem.offset0,0x4
	.type		vprintf,@function
